//
// Generated by NVIDIA NVVM Compiler
//
// Compiler Build ID: CL-36424714
// Cuda compilation tools, release 13.0, V13.0.88
// Based on NVVM 20.0.0
//

.version 9.0
.target sm_100
.address_size 64

	// .globl	my_kernel_kernel0
// _ZZ17my_kernel_kernel0E18PaddedInput_shared has been demoted
// _ZZ17my_kernel_kernel0E18placeholder_shared has been demoted

.visible .entry my_kernel_kernel0(
	.param .u64 .ptr .align 1 my_kernel_kernel0_param_0,
	.param .u64 .ptr .align 1 my_kernel_kernel0_param_1,
	.param .u64 .ptr .align 1 my_kernel_kernel0_param_2,
	.param .u64 .ptr .align 1 my_kernel_kernel0_param_3,
	.param .u64 .ptr .align 1 my_kernel_kernel0_param_4
)
{
	.reg .pred 	%p<3>;
	.reg .b32 	%r<106>;
	.reg .b32 	%f<215>;
	.reg .b64 	%rd<59>;
	// demoted variable
	.shared .align 4 .b8 _ZZ17my_kernel_kernel0E18PaddedInput_shared[2048];
	// demoted variable
	.shared .align 4 .b8 _ZZ17my_kernel_kernel0E18placeholder_shared[256];
	ld.param.u64 	%rd6, [my_kernel_kernel0_param_0];
	ld.param.u64 	%rd7, [my_kernel_kernel0_param_1];
	ld.param.u64 	%rd4, [my_kernel_kernel0_param_3];
	cvta.to.global.u64 	%rd1, %rd7;
	cvta.to.global.u64 	%rd2, %rd6;
	mov.u32 	%r1, %ctaid.x;
	shl.b32 	%r27, %r1, 5;
	and.b32  	%r28, %r27, 2147450880;
	mov.u32 	%r2, %tid.x;
	shl.b32 	%r29, %r2, 8;
	and.b32  	%r3, %r29, 258048;
	shl.b32 	%r30, %r1, 2;
	and.b32  	%r31, %r30, 3584;
	shl.b32 	%r32, %r2, 5;
	and.b32  	%r33, %r32, 256;
	and.b32  	%r4, %r2, 7;
	or.b32  	%r34, %r3, %r4;
	add.s32 	%r35, %r34, %r28;
	or.b32  	%r36, %r35, %r31;
	or.b32  	%r5, %r36, %r33;
	shl.b32 	%r37, %r2, 9;
	add.s32 	%r38, %r37, 81920;
	and.b32  	%r39, %r38, 983040;
	or.b32  	%r40, %r28, %r4;
	or.b32  	%r41, %r40, %r31;
	or.b32  	%r42, %r41, %r33;
	add.s32 	%r6, %r42, %r39;
	add.s32 	%r43, %r37, 98304;
	and.b32  	%r44, %r43, 983040;
	add.s32 	%r7, %r42, %r44;
	add.s32 	%r45, %r37, 114688;
	and.b32  	%r46, %r45, 983040;
	add.s32 	%r8, %r42, %r46;
	add.s32 	%r47, %r37, 147456;
	and.b32  	%r48, %r47, 983040;
	add.s32 	%r9, %r42, %r48;
	add.s32 	%r49, %r37, 163840;
	and.b32  	%r50, %r49, 983040;
	add.s32 	%r10, %r42, %r50;
	add.s32 	%r51, %r37, 180224;
	and.b32  	%r52, %r51, 983040;
	add.s32 	%r11, %r42, %r52;
	add.s32 	%r53, %r37, 212992;
	and.b32  	%r54, %r53, 983040;
	add.s32 	%r12, %r42, %r54;
	add.s32 	%r55, %r37, 229376;
	and.b32  	%r56, %r55, 983040;
	add.s32 	%r13, %r42, %r56;
	add.s32 	%r57, %r37, 245760;
	and.b32  	%r58, %r57, 983040;
	add.s32 	%r14, %r42, %r58;
	shl.b32 	%r59, %r2, 7;
	or.b32  	%r60, %r59, %r2;
	shl.b32 	%r61, %r1, 3;
	and.b32  	%r62, %r61, 1016;
	and.b32  	%r63, %r60, 130055;
	or.b32  	%r15, %r63, %r62;
	shl.b32 	%r64, %r2, 3;
	and.b32  	%r65, %r64, 8128;
	mov.u32 	%r66, _ZZ17my_kernel_kernel0E18PaddedInput_shared;
	add.s32 	%r67, %r65, %r66;
	add.s32 	%r16, %r67, 1024;
	mov.b32 	%r102, 0;
	mov.f32 	%f199, 0f00000000;
	add.s32 	%r77, %r6, %r3;
	cvt.u64.u32 	%rd11, %r77;
	add.s32 	%r78, %r7, %r3;
	cvt.u64.u32 	%rd15, %r78;
	add.s32 	%r79, %r8, %r3;
	cvt.u64.u32 	%rd19, %r79;
	add.s32 	%r80, %r9, %r3;
	add.s32 	%r81, %r10, %r3;
	add.s32 	%r82, %r11, %r3;
	add.s32 	%r83, %r12, %r3;
	add.s32 	%r84, %r13, %r3;
	add.s32 	%r85, %r14, %r3;
	mov.f32 	%f200, %f199;
	mov.f32 	%f201, %f199;
	mov.f32 	%f202, %f199;
	mov.f32 	%f203, %f199;
	mov.f32 	%f204, %f199;
	mov.f32 	%f205, %f199;
	mov.f32 	%f206, %f199;
	mov.f32 	%f207, %f199;
	mov.f32 	%f208, %f199;
	mov.f32 	%f209, %f199;
	mov.f32 	%f210, %f199;
	mov.f32 	%f211, %f199;
	mov.f32 	%f212, %f199;
	mov.f32 	%f213, %f199;
	mov.f32 	%f214, %f199;
$L__BB0_1:
	shl.b32 	%r69, %r4, 2;
	mov.u32 	%r70, _ZZ17my_kernel_kernel0E18placeholder_shared;
	add.s32 	%r71, %r69, %r70;
	add.s32 	%r103, %r71, 32;
	bar.sync 	0;
	shl.b32 	%r72, %r102, 3;
	add.s32 	%r73, %r5, %r72;
	mul.wide.u32 	%rd8, %r73, 4;
	add.s64 	%rd9, %rd2, %rd8;
	ld.global.nc.f32 	%f50, [%rd9];
	shl.b32 	%r74, %r2, 2;
	mov.u32 	%r75, _ZZ17my_kernel_kernel0E18PaddedInput_shared;
	add.s32 	%r76, %r75, %r74;
	st.shared.f32 	[%r76], %f50;
	ld.global.nc.f32 	%f51, [%rd9+32768];
	st.shared.f32 	[%r76+128], %f51;
	ld.global.nc.f32 	%f52, [%rd9+65536];
	st.shared.f32 	[%r76+256], %f52;
	ld.global.nc.f32 	%f53, [%rd9+98304];
	st.shared.f32 	[%r76+384], %f53;
	ld.global.nc.f32 	%f54, [%rd9+262144];
	st.shared.f32 	[%r76+512], %f54;
	cvt.u64.u32 	%rd10, %r72;
	add.s64 	%rd12, %rd11, %rd10;
	shl.b64 	%rd13, %rd12, 2;
	add.s64 	%rd14, %rd2, %rd13;
	ld.global.nc.f32 	%f55, [%rd14+32768];
	st.shared.f32 	[%r76+640], %f55;
	add.s64 	%rd16, %rd15, %rd10;
	shl.b64 	%rd17, %rd16, 2;
	add.s64 	%rd18, %rd2, %rd17;
	ld.global.nc.f32 	%f56, [%rd18+65536];
	st.shared.f32 	[%r76+768], %f56;
	add.s64 	%rd20, %rd19, %rd10;
	shl.b64 	%rd21, %rd20, 2;
	add.s64 	%rd22, %rd2, %rd21;
	ld.global.nc.f32 	%f57, [%rd22+98304];
	st.shared.f32 	[%r76+896], %f57;
	ld.global.nc.f32 	%f58, [%rd9+524288];
	st.shared.f32 	[%r76+1024], %f58;
	cvt.u64.u32 	%rd23, %r80;
	add.s64 	%rd24, %rd23, %rd10;
	shl.b64 	%rd25, %rd24, 2;
	add.s64 	%rd26, %rd2, %rd25;
	ld.global.nc.f32 	%f59, [%rd26+32768];
	st.shared.f32 	[%r76+1152], %f59;
	cvt.u64.u32 	%rd27, %r81;
	add.s64 	%rd28, %rd27, %rd10;
	shl.b64 	%rd29, %rd28, 2;
	add.s64 	%rd30, %rd2, %rd29;
	ld.global.nc.f32 	%f60, [%rd30+65536];
	st.shared.f32 	[%r76+1280], %f60;
	cvt.u64.u32 	%rd31, %r82;
	add.s64 	%rd32, %rd31, %rd10;
	shl.b64 	%rd33, %rd32, 2;
	add.s64 	%rd34, %rd2, %rd33;
	ld.global.nc.f32 	%f61, [%rd34+98304];
	st.shared.f32 	[%r76+1408], %f61;
	ld.global.nc.f32 	%f62, [%rd9+786432];
	st.shared.f32 	[%r76+1536], %f62;
	cvt.u64.u32 	%rd35, %r83;
	add.s64 	%rd36, %rd35, %rd10;
	shl.b64 	%rd37, %rd36, 2;
	add.s64 	%rd38, %rd2, %rd37;
	ld.global.nc.f32 	%f63, [%rd38+32768];
	st.shared.f32 	[%r76+1664], %f63;
	cvt.u64.u32 	%rd39, %r84;
	add.s64 	%rd40, %rd39, %rd10;
	shl.b64 	%rd41, %rd40, 2;
	add.s64 	%rd42, %rd2, %rd41;
	ld.global.nc.f32 	%f64, [%rd42+65536];
	st.shared.f32 	[%r76+1792], %f64;
	cvt.u64.u32 	%rd43, %r85;
	add.s64 	%rd44, %rd43, %rd10;
	shl.b64 	%rd45, %rd44, 2;
	add.s64 	%rd46, %rd2, %rd45;
	ld.global.nc.f32 	%f65, [%rd46+98304];
	st.shared.f32 	[%r76+1920], %f65;
	shl.b32 	%r86, %r102, 13;
	add.s32 	%r87, %r15, %r86;
	mul.wide.u32 	%rd47, %r87, 4;
	add.s64 	%rd48, %rd1, %rd47;
	ld.global.nc.f32 	%f66, [%rd48];
	add.s32 	%r88, %r70, %r74;
	st.shared.f32 	[%r88], %f66;
	ld.global.nc.f32 	%f67, [%rd48+16384];
	st.shared.f32 	[%r88+128], %f67;
	bar.sync 	0;
	mov.b32 	%r105, 1024;
	mov.u32 	%r104, %r16;
$L__BB0_2:
	ld.shared.f32 	%f68, [%r104+-1024];
	ld.shared.f32 	%f69, [%r103+-32];
	fma.rn.f32 	%f70, %f68, %f69, %f214;
	ld.shared.f32 	%f71, [%r104+-768];
	fma.rn.f32 	%f72, %f71, %f69, %f213;
	ld.shared.f32 	%f73, [%r104];
	fma.rn.f32 	%f74, %f73, %f69, %f212;
	ld.shared.f32 	%f75, [%r104+256];
	fma.rn.f32 	%f76, %f75, %f69, %f211;
	ld.shared.f32 	%f77, [%r104+-512];
	fma.rn.f32 	%f78, %f77, %f69, %f210;
	ld.shared.f32 	%f79, [%r104+-256];
	fma.rn.f32 	%f80, %f79, %f69, %f209;
	ld.shared.f32 	%f81, [%r104+512];
	fma.rn.f32 	%f82, %f81, %f69, %f208;
	ld.shared.f32 	%f83, [%r104+768];
	fma.rn.f32 	%f84, %f83, %f69, %f207;
	ld.shared.f32 	%f85, [%r104+-992];
	fma.rn.f32 	%f86, %f85, %f69, %f206;
	ld.shared.f32 	%f87, [%r104+-736];
	fma.rn.f32 	%f88, %f87, %f69, %f205;
	ld.shared.f32 	%f89, [%r104+32];
	fma.rn.f32 	%f90, %f89, %f69, %f204;
	ld.shared.f32 	%f91, [%r104+288];
	fma.rn.f32 	%f92, %f91, %f69, %f203;
	ld.shared.f32 	%f93, [%r104+-480];
	fma.rn.f32 	%f94, %f93, %f69, %f202;
	ld.shared.f32 	%f95, [%r104+-224];
	fma.rn.f32 	%f96, %f95, %f69, %f201;
	ld.shared.f32 	%f97, [%r104+544];
	fma.rn.f32 	%f98, %f97, %f69, %f200;
	ld.shared.f32 	%f99, [%r104+800];
	fma.rn.f32 	%f100, %f99, %f69, %f199;
	ld.shared.f32 	%f101, [%r104+-1020];
	ld.shared.f32 	%f102, [%r103];
	fma.rn.f32 	%f214, %f101, %f102, %f70;
	ld.shared.f32 	%f103, [%r104+-764];
	fma.rn.f32 	%f213, %f103, %f102, %f72;
	ld.shared.f32 	%f104, [%r104+4];
	fma.rn.f32 	%f212, %f104, %f102, %f74;
	ld.shared.f32 	%f105, [%r104+260];
	fma.rn.f32 	%f211, %f105, %f102, %f76;
	ld.shared.f32 	%f106, [%r104+-508];
	fma.rn.f32 	%f210, %f106, %f102, %f78;
	ld.shared.f32 	%f107, [%r104+-252];
	fma.rn.f32 	%f209, %f107, %f102, %f80;
	ld.shared.f32 	%f108, [%r104+516];
	fma.rn.f32 	%f208, %f108, %f102, %f82;
	ld.shared.f32 	%f109, [%r104+772];
	fma.rn.f32 	%f207, %f109, %f102, %f84;
	ld.shared.f32 	%f110, [%r104+-988];
	fma.rn.f32 	%f206, %f110, %f102, %f86;
	ld.shared.f32 	%f111, [%r104+-732];
	fma.rn.f32 	%f205, %f111, %f102, %f88;
	ld.shared.f32 	%f112, [%r104+36];
	fma.rn.f32 	%f204, %f112, %f102, %f90;
	ld.shared.f32 	%f113, [%r104+292];
	fma.rn.f32 	%f203, %f113, %f102, %f92;
	ld.shared.f32 	%f114, [%r104+-476];
	fma.rn.f32 	%f202, %f114, %f102, %f94;
	ld.shared.f32 	%f115, [%r104+-220];
	fma.rn.f32 	%f201, %f115, %f102, %f96;
	ld.shared.f32 	%f116, [%r104+548];
	fma.rn.f32 	%f200, %f116, %f102, %f98;
	ld.shared.f32 	%f117, [%r104+804];
	fma.rn.f32 	%f199, %f117, %f102, %f100;
	add.s32 	%r105, %r105, 8;
	add.s32 	%r104, %r104, 8;
	add.s32 	%r103, %r103, 64;
	setp.ne.s32 	%p1, %r105, 1056;
	@%p1 bra 	$L__BB0_2;
	add.s32 	%r102, %r102, 1;
	setp.ne.s32 	%p2, %r102, 32;
	@%p2 bra 	$L__BB0_1;
	ld.param.u64 	%rd58, [my_kernel_kernel0_param_4];
	ld.param.u64 	%rd57, [my_kernel_kernel0_param_2];
	cvta.to.global.u64 	%rd49, %rd4;
	cvta.to.global.u64 	%rd50, %rd58;
	cvta.to.global.u64 	%rd51, %rd57;
	shl.b32 	%r89, %r1, 3;
	and.b32  	%r90, %r89, 1016;
	or.b32  	%r91, %r90, %r4;
	mul.wide.u32 	%rd52, %r91, 4;
	add.s64 	%rd53, %rd49, %rd52;
	ld.global.nc.f32 	%f118, [%rd53];
	shl.b32 	%r92, %r1, 7;
	and.b32  	%r93, %r92, 2147352576;
	shl.b32 	%r94, %r2, 11;
	and.b32  	%r95, %r94, 2080768;
	shl.b32 	%r96, %r1, 4;
	and.b32  	%r97, %r96, 14336;
	or.b32  	%r98, %r93, %r4;
	add.s32 	%r99, %r98, %r95;
	or.b32  	%r100, %r99, %r90;
	or.b32  	%r101, %r100, %r97;
	add.f32 	%f119, %f214, %f118;
	mul.wide.u32 	%rd54, %r101, 4;
	add.s64 	%rd55, %rd50, %rd54;
	ld.global.nc.f32 	%f120, [%rd55];
	add.f32 	%f121, %f119, %f120;
	max.f32 	%f122, %f121, 0f00000000;
	add.s64 	%rd56, %rd51, %rd54;
	st.global.f32 	[%rd56], %f122;
	add.f32 	%f123, %f213, %f118;
	ld.global.nc.f32 	%f124, [%rd55+262144];
	add.f32 	%f125, %f123, %f124;
	max.f32 	%f126, %f125, 0f00000000;
	st.global.f32 	[%rd56+262144], %f126;
	add.f32 	%f127, %f212, %f118;
	ld.global.nc.f32 	%f128, [%rd55+2097152];
	add.f32 	%f129, %f127, %f128;
	max.f32 	%f130, %f129, 0f00000000;
	st.global.f32 	[%rd56+2097152], %f130;
	add.f32 	%f131, %f211, %f118;
	ld.global.nc.f32 	%f132, [%rd55+2359296];
	add.f32 	%f133, %f131, %f132;
	max.f32 	%f134, %f133, 0f00000000;
	st.global.f32 	[%rd56+2359296], %f134;
	add.f32 	%f135, %f206, %f118;
	ld.global.nc.f32 	%f136, [%rd55+4096];
	add.f32 	%f137, %f135, %f136;
	max.f32 	%f138, %f137, 0f00000000;
	st.global.f32 	[%rd56+4096], %f138;
	add.f32 	%f139, %f205, %f118;
	ld.global.nc.f32 	%f140, [%rd55+266240];
	add.f32 	%f141, %f139, %f140;
	max.f32 	%f142, %f141, 0f00000000;
	st.global.f32 	[%rd56+266240], %f142;
	add.f32 	%f143, %f204, %f118;
	ld.global.nc.f32 	%f144, [%rd55+2101248];
	add.f32 	%f145, %f143, %f144;
	max.f32 	%f146, %f145, 0f00000000;
	st.global.f32 	[%rd56+2101248], %f146;
	add.f32 	%f147, %f203, %f118;
	ld.global.nc.f32 	%f148, [%rd55+2363392];
	add.f32 	%f149, %f147, %f148;
	max.f32 	%f150, %f149, 0f00000000;
	st.global.f32 	[%rd56+2363392], %f150;
	add.f32 	%f151, %f210, %f118;
	ld.global.nc.f32 	%f152, [%rd55+1048576];
	add.f32 	%f153, %f151, %f152;
	max.f32 	%f154, %f153, 0f00000000;
	st.global.f32 	[%rd56+1048576], %f154;
	add.f32 	%f155, %f209, %f118;
	ld.global.nc.f32 	%f156, [%rd55+1310720];
	add.f32 	%f157, %f155, %f156;
	max.f32 	%f158, %f157, 0f00000000;
	st.global.f32 	[%rd56+1310720], %f158;
	add.f32 	%f159, %f208, %f118;
	ld.global.nc.f32 	%f160, [%rd55+3145728];
	add.f32 	%f161, %f159, %f160;
	max.f32 	%f162, %f161, 0f00000000;
	st.global.f32 	[%rd56+3145728], %f162;
	add.f32 	%f163, %f207, %f118;
	ld.global.nc.f32 	%f164, [%rd55+3407872];
	add.f32 	%f165, %f163, %f164;
	max.f32 	%f166, %f165, 0f00000000;
	st.global.f32 	[%rd56+3407872], %f166;
	add.f32 	%f167, %f202, %f118;
	ld.global.nc.f32 	%f168, [%rd55+1052672];
	add.f32 	%f169, %f167, %f168;
	max.f32 	%f170, %f169, 0f00000000;
	st.global.f32 	[%rd56+1052672], %f170;
	add.f32 	%f171, %f201, %f118;
	ld.global.nc.f32 	%f172, [%rd55+1314816];
	add.f32 	%f173, %f171, %f172;
	max.f32 	%f174, %f173, 0f00000000;
	st.global.f32 	[%rd56+1314816], %f174;
	add.f32 	%f175, %f200, %f118;
	ld.global.nc.f32 	%f176, [%rd55+3149824];
	add.f32 	%f177, %f175, %f176;
	max.f32 	%f178, %f177, 0f00000000;
	st.global.f32 	[%rd56+3149824], %f178;
	add.f32 	%f179, %f199, %f118;
	ld.global.nc.f32 	%f180, [%rd55+3411968];
	add.f32 	%f181, %f179, %f180;
	max.f32 	%f182, %f181, 0f00000000;
	st.global.f32 	[%rd56+3411968], %f182;
	ret;

}


// ===== COMPILED SASS (sm_100) =====

	.target	sm_100

	.elftype	@"ET_EXEC"


//--------------------- .note.nv.tkinfo           --------------------------
	.section	.note.nv.tkinfo,"",@"SHT_NOTE"
	.sectionflags	@"SHF_NOTE_NV_TKINFO"
	.tkinfo
        /*0018*/ 	.word	0x00000002
        /*0030*/ 	.string	""
        /*0030*/ 	.string	"ptxas"
        /*0030*/ 	.string	"Cuda compilation tools, release 13.0, V13.0.88"
        /*0030*/ 	.string	"Build cuda_13.0.r13.0/compiler.36424714_0"
        /*0030*/ 	.string	"-arch sm_100 -m 64 "



//--------------------- .note.nv.cuinfo           --------------------------
	.section	.note.nv.cuinfo,"",@"SHT_NOTE"
	.sectionflags	@"SHF_NOTE_NV_CUINFO"
        /*0018*/ 	.short	0x0002
        /*001a*/ 	.short	0x0064
        /*001c*/ 	.short	0x0082
	.zero		2


//--------------------- .nv.info                  --------------------------
	.section	.nv.info,"",@"SHT_CUDA_INFO"
	.align	4


	//----- nvinfo : EIATTR_REGCOUNT
	.align		4
        /*0000*/ 	.byte	0x04, 0x2f
        /*0002*/ 	.short	(.L_1 - .L_0)
	.align		4
.L_0:
        /*0004*/ 	.word	index@(my_kernel_kernel0)
        /*0008*/ 	.word	0x00000038


	//----- nvinfo : EIATTR_FRAME_SIZE
	.align		4
.L_1:
        /*000c*/ 	.byte	0x04, 0x11
        /*000e*/ 	.short	(.L_3 - .L_2)
	.align		4
.L_2:
        /*0010*/ 	.word	index@(my_kernel_kernel0)
        /*0014*/ 	.word	0x00000000


	//----- nvinfo : EIATTR_MIN_STACK_SIZE
	.align		4
.L_3:
        /*0018*/ 	.byte	0x04, 0x12
        /*001a*/ 	.short	(.L_5 - .L_4)
	.align		4
.L_4:
        /*001c*/ 	.word	index@(my_kernel_kernel0)
        /*0020*/ 	.word	0x00000000
.L_5:


//--------------------- .nv.compat                --------------------------
	.section	.nv.compat,"",@"SHT_CUDA_COMPAT_INFO"
	.align	4
        /*0000*/ 	.byte	0x02, 0x09, 0x00, 0x00, 0x02, 0x02, 0x01, 0x00, 0x02, 0x05, 0x05, 0x00, 0x03, 0x07, 0x01, 0x01
        /*0010*/ 	.byte	0x02, 0x03, 0x00, 0x00, 0x02, 0x06, 0x01, 0x00, 0x04, 0x0b, 0x08, 0x00, 0x09, 0x00, 0x00, 0x00
        /*0020*/ 	.byte	0x00, 0x00, 0x00, 0x00


//--------------------- .nv.info.my_kernel_kernel0 --------------------------
	.section	.nv.info.my_kernel_kernel0,"",@"SHT_CUDA_INFO"
	.sectionflags	@""
	.align	4


	//----- nvinfo : EIATTR_CUDA_API_VERSION
	.align		4
        /*0000*/ 	.byte	0x04, 0x37
        /*0002*/ 	.short	(.L_7 - .L_6)
.L_6:
        /*0004*/ 	.word	0x00000082


	//----- nvinfo : EIATTR_KPARAM_INFO
	.align		4
.L_7:
        /*0008*/ 	.byte	0x04, 0x17
        /*000a*/ 	.short	(.L_9 - .L_8)
.L_8:
        /*000c*/ 	.word	0x00000000
        /*0010*/ 	.short	0x0004
        /*0012*/ 	.short	0x0020
        /*0014*/ 	.byte	0x00, 0xf5, 0x21, 0x00


	//----- nvinfo : EIATTR_KPARAM_INFO
	.align		4
.L_9:
        /*0018*/ 	.byte	0x04, 0x17
        /*001a*/ 	.short	(.L_11 - .L_10)
.L_10:
        /*001c*/ 	.word	0x00000000
        /*0020*/ 	.short	0x0003
        /*0022*/ 	.short	0x0018
        /*0024*/ 	.byte	0x00, 0xf5, 0x21, 0x00


	//----- nvinfo : EIATTR_KPARAM_INFO
	.align		4
.L_11:
        /*0028*/ 	.byte	0x04, 0x17
        /*002a*/ 	.short	(.L_13 - .L_12)
.L_12:
        /*002c*/ 	.word	0x00000000
        /*0030*/ 	.short	0x0002
        /*0032*/ 	.short	0x0010
        /*0034*/ 	.byte	0x00, 0xf5, 0x21, 0x00


	//----- nvinfo : EIATTR_KPARAM_INFO
	.align		4
.L_13:
        /*0038*/ 	.byte	0x04, 0x17
        /*003a*/ 	.short	(.L_15 - .L_14)
.L_14:
        /*003c*/ 	.word	0x00000000
        /*0040*/ 	.short	0x0001
        /*0042*/ 	.short	0x0008
        /*0044*/ 	.byte	0x00, 0xf5, 0x21, 0x00


	//----- nvinfo : EIATTR_KPARAM_INFO
	.align		4
.L_15:
        /*0048*/ 	.byte	0x04, 0x17
        /*004a*/ 	.short	(.L_17 - .L_16)
.L_16:
        /*004c*/ 	.word	0x00000000
        /*0050*/ 	.short	0x0000
        /*0052*/ 	.short	0x0000
        /*0054*/ 	.byte	0x00, 0xf5, 0x21, 0x00


	//----- nvinfo : EIATTR_SPARSE_MMA_MASK
	.align		4
.L_17:
        /*0058*/ 	.byte	0x03, 0x50
        /*005a*/ 	.short	0x0000


	//----- nvinfo : EIATTR_MAXREG_COUNT
	.align		4
        /*005c*/ 	.byte	0x03, 0x1b
        /*005e*/ 	.short	0x00ff


	//----- nvinfo : EIATTR_NUM_BARRIERS
	.align		4
        /*0060*/ 	.byte	0x02, 0x4c
        /*0062*/ 	.byte	0x01
	.zero		1


	//----- nvinfo : EIATTR_MERCURY_ISA_VERSION
	.align		4
        /*0064*/ 	.byte	0x03, 0x5f
        /*0066*/ 	.short	0x0101


	//----- nvinfo : EIATTR_VRC_CTA_INIT_COUNT
	.align		4
        /*0068*/ 	.byte	0x02, 0x4a
	.zero		1
	.zero		1


	//----- nvinfo : EIATTR_EXIT_INSTR_OFFSETS
	.align		4
        /*006c*/ 	.byte	0x04, 0x1c
        /*006e*/ 	.short	(.L_19 - .L_18)


	//   ....[0]....
.L_18:
        /*0070*/ 	.word	0x000013e0


	//----- nvinfo : EIATTR_CBANK_PARAM_SIZE
	.align		4
.L_19:
        /*0074*/ 	.byte	0x03, 0x19
        /*0076*/ 	.short	0x0028


	//----- nvinfo : EIATTR_PARAM_CBANK
	.align		4
        /*0078*/ 	.byte	0x04, 0x0a
        /*007a*/ 	.short	(.L_21 - .L_20)
	.align		4
.L_20:
        /*007c*/ 	.word	index@(.nv.constant0.my_kernel_kernel0)
        /*0080*/ 	.short	0x0380
        /*0082*/ 	.short	0x0028


	//----- nvinfo : EIATTR_SW_WAR
	.align		4
.L_21:
        /*0084*/ 	.byte	0x04, 0x36
        /*0086*/ 	.short	(.L_23 - .L_22)
.L_22:
        /*0088*/ 	.word	0x00000008
.L_23:


//--------------------- .nv.callgraph             --------------------------
	.section	.nv.callgraph,"",@"SHT_CUDA_CALLGRAPH"
	.align	4
	.sectionentsize	8
	.align		4
        /*0000*/ 	.word	0x00000000
	.align		4
        /*0004*/ 	.word	0xffffffff
	.align		4
        /*0008*/ 	.word	0x00000000
	.align		4
        /*000c*/ 	.word	0xfffffffe
	.align		4
        /*0010*/ 	.word	0x00000000
	.align		4
        /*0014*/ 	.word	0xfffffffd
	.align		4
        /*0018*/ 	.word	0x00000000
	.align		4
        /*001c*/ 	.word	0xfffffffc


//--------------------- .text.my_kernel_kernel0   --------------------------
	.section	.text.my_kernel_kernel0,"ax",@progbits
	.align	128
        .global         my_kernel_kernel0
        .type           my_kernel_kernel0,@function
        .size           my_kernel_kernel0,(.L_x_3 - my_kernel_kernel0)
        .other          my_kernel_kernel0,@"STO_CUDA_ENTRY STV_DEFAULT"
my_kernel_kernel0:
.text.my_kernel_kernel0:
[----:B------:R-:W-:Y:S01]  /*0000*/  LDC R1, c[0x0][0x37c] ;  /* 0x0000df00ff017b82 */ /* 0x000fe20000000800 */
[----:B------:R-:W0:Y:S01]  /*0010*/  S2R R10, SR_CgaCtaId ;  /* 0x00000000000a7919 */ /* 0x000e220000008800 */
[----:B------:R-:W-:Y:S01]  /*0020*/  MOV R3, 0x400 ;  /* 0x0000040000037802 */ /* 0x000fe20000000f00 */
[----:B------:R-:W-:Y:S01]  /*0030*/  HFMA2 R19, -RZ, RZ, 0, 0 ;  /* 0x00000000ff137431 */ /* 0x000fe200000001ff */
[----:B------:R-:W-:Y:S01]  /*0040*/  CS2R R16, SRZ ;  /* 0x0000000000107805 */ /* 0x000fe2000001ff00 */
[----:B------:R-:W1:Y:S01]  /*0050*/  S2R R2, SR_TID.X ;  /* 0x0000000000027919 */ /* 0x000e620000002100 */
[----:B------:R-:W-:Y:S01]  /*0060*/  IMAD.MOV.U32 R41, RZ, RZ, RZ ;  /* 0x000000ffff297224 */ /* 0x000fe200078e00ff */
[----:B------:R-:W2:Y:S01]  /*0070*/  LDCU.64 UR6, c[0x0][0x358] ;  /* 0x00006b00ff0677ac */ /* 0x000ea20008000a00 */
[----:B------:R-:W-:Y:S01]  /*0080*/  IMAD.MOV.U32 R39, RZ, RZ, RZ ;  /* 0x000000ffff277224 */ /* 0x000fe200078e00ff */
[----:B------:R-:W3:Y:S01]  /*0090*/  S2R R0, SR_CTAID.X ;  /* 0x0000000000007919 */ /* 0x000ee20000002500 */
[----:B------:R-:W-:-:S02]  /*00a0*/  IMAD.MOV.U32 R21, RZ, RZ, RZ ;  /* 0x000000ffff157224 */ /* 0x000fc400078e00ff */
[----:B------:R-:W-:Y:S02]  /*00b0*/  IMAD.MOV.U32 R23, RZ, RZ, RZ ;  /* 0x000000ffff177224 */ /* 0x000fe400078e00ff */
[----:B------:R-:W-:Y:S01]  /*00c0*/  IMAD.MOV.U32 R37, RZ, RZ, RZ ;  /* 0x000000ffff257224 */ /* 0x000fe200078e00ff */
[----:B0-----:R-:W-:Y:S01]  /*00d0*/  LEA R10, R10, R3, 0x18 ;  /* 0x000000030a0a7211 */ /* 0x001fe200078ec0ff */
[C---:B-1----:R-:W-:Y:S01]  /*00e0*/  IMAD.SHL.U32 R4, R2.reuse, 0x100, RZ ;  /* 0x0000010002047824 */ /* 0x042fe200078e00ff */
[C---:B------:R-:W-:Y:S01]  /*00f0*/  SHF.L.U32 R7, R2.reuse, 0x5, RZ ;  /* 0x0000000502077819 */ /* 0x040fe200000006ff */
[----:B------:R-:W-:Y:S02]  /*0100*/  IMAD.SHL.U32 R8, R2, 0x8, RZ ;  /* 0x0000000802087824 */ /* 0x000fe400078e00ff */
[----:B---3--:R-:W-:Y:S01]  /*0110*/  IMAD.SHL.U32 R3, R0, 0x20, RZ ;  /* 0x0000002000037824 */ /* 0x008fe200078e00ff */
[----:B------:R-:W-:Y:S01]  /*0120*/  LOP3.LUT R5, R4, 0x3f000, RZ, 0xc0, !PT ;  /* 0x0003f00004057812 */ /* 0x000fe200078ec0ff */
[----:B------:R-:W-:Y:S01]  /*0130*/  IMAD.SHL.U32 R6, R0, 0x4, RZ ;  /* 0x0000000400067824 */ /* 0x000fe200078e00ff */
[----:B------:R-:W-:Y:S01]  /*0140*/  LOP3.LUT R45, R8, 0x1fc0, RZ, 0xc0, !PT ;  /* 0x00001fc0082d7812 */ /* 0x000fe200078ec0ff */
[----:B------:R-:W-:Y:S01]  /*0150*/  IMAD.SHL.U32 R8, R2, 0x200, RZ ;  /* 0x0000020002087824 */ /* 0x000fe200078e00ff */
[----:B------:R-:W-:-:S02]  /*0160*/  LOP3.LUT R3, R3, 0x7fff8000, RZ, 0xc0, !PT ;  /* 0x7fff800003037812 */ /* 0x000fc400078ec0ff */
[----:B------:R-:W-:Y:S01]  /*0170*/  LOP3.LUT R6, R6, 0xe00, RZ, 0xc0, !PT ;  /* 0x00000e0006067812 */ /* 0x000fe200078ec0ff */
[C---:B------:R-:W-:Y:S01]  /*0180*/  VIADD R11, R8.reuse, 0x24000 ;  /* 0x00024000080b7836 */ /* 0x040fe20000000000 */
[--C-:B------:R-:W-:Y:S01]  /*0190*/  LOP3.LUT R4, R5, 0x7, R2.reuse, 0xf8, !PT ;  /* 0x0000000705047812 */ /* 0x100fe200078ef802 */
[C---:B------:R-:W-:Y:S01]  /*01a0*/  VIADD R12, R8.reuse, 0x28000 ;  /* 0x00028000080c7836 */ /* 0x040fe20000000000 */
[----:B------:R-:W-:Y:S01]  /*01b0*/  LOP3.LUT R7, R7, 0x100, RZ, 0xc0, !PT ;  /* 0x0000010007077812 */ /* 0x000fe200078ec0ff */
[C---:B------:R-:W-:Y:S01]  /*01c0*/  VIADD R14, R8.reuse, 0x34000 ;  /* 0x00034000080e7836 */ /* 0x040fe20000000000 */
[----:B------:R-:W-:Y:S01]  /*01d0*/  LOP3.LUT R9, R3, 0x7, R2, 0xf8, !PT ;  /* 0x0000000703097812 */ /* 0x000fe200078ef802 */
[----:B------:R-:W-:Y:S01]  /*01e0*/  VIADD R15, R8, 0x38000 ;  /* 0x00038000080f7836 */ /* 0x000fe20000000000 */
[----:B------:R-:W-:Y:S01]  /*01f0*/  IADD3 R4, PT, PT, R6, R4, R3 ;  /* 0x0000000406047210 */ /* 0x000fe20007ffe003 */
[C---:B------:R-:W-:Y:S01]  /*0200*/  VIADD R3, R8.reuse, 0x14000 ;  /* 0x0001400008037836 */ /* 0x040fe20000000000 */
[----:B------:R-:W-:Y:S01]  /*0210*/  IADD3 R45, PT, PT, R45, 0x400, R10 ;  /* 0x000004002d2d7810 */ /* 0x000fe20007ffe00a */
[----:B------:R-:W-:Y:S01]  /*0220*/  VIADD R10, R8, 0x1c000 ;  /* 0x0001c000080a7836 */ /* 0x000fe20000000000 */
[----:B------:R-:W-:-:S02]  /*0230*/  LOP3.LUT R6, R7, R9, R6, 0xfe, !PT ;  /* 0x0000000907067212 */ /* 0x000fc400078efe06 */
[C---:B------:R-:W-:Y:S02]  /*0240*/  IADD3 R9, PT, PT, R8.reuse, 0x18000, RZ ;  /* 0x0001800008097810 */ /* 0x040fe40007ffe0ff */
[C---:B------:R-:W-:Y:S01]  /*0250*/  IADD3 R13, PT, PT, R8.reuse, 0x2c000, RZ ;  /* 0x0002c000080d7810 */ /* 0x040fe20007ffe0ff */
[----:B------:R-:W-:Y:S01]  /*0260*/  VIADD R8, R8, 0x3c000 ;  /* 0x0003c00008087836 */ /* 0x000fe20000000000 */
[----:B------:R-:W-:Y:S02]  /*0270*/  LOP3.LUT R44, R3, 0xf0000, RZ, 0xc0, !PT ;  /* 0x000f0000032c7812 */ /* 0x000fe400078ec0ff */
[----:B------:R-:W-:Y:S02]  /*0280*/  LOP3.LUT R9, R9, 0xf0000, RZ, 0xc0, !PT ;  /* 0x000f000009097812 */ /* 0x000fe400078ec0ff */
[----:B------:R-:W-:Y:S02]  /*0290*/  LOP3.LUT R10, R10, 0xf0000, RZ, 0xc0, !PT ;  /* 0x000f00000a0a7812 */ /* 0x000fe400078ec0ff */
[----:B------:R-:W-:-:S02]  /*02a0*/  LOP3.LUT R11, R11, 0xf0000, RZ, 0xc0, !PT ;  /* 0x000f00000b0b7812 */ /* 0x000fc400078ec0ff */
[----:B------:R-:W-:Y:S02]  /*02b0*/  LOP3.LUT R12, R12, 0xf0000, RZ, 0xc0, !PT ;  /* 0x000f00000c0c7812 */ /* 0x000fe400078ec0ff */
[----:B------:R-:W-:Y:S02]  /*02c0*/  LOP3.LUT R13, R13, 0xf0000, RZ, 0xc0, !PT ;  /* 0x000f00000d0d7812 */ /* 0x000fe400078ec0ff */
[----:B------:R-:W-:Y:S02]  /*02d0*/  LOP3.LUT R14, R14, 0xf0000, RZ, 0xc0, !PT ;  /* 0x000f00000e0e7812 */ /* 0x000fe400078ec0ff */
[----:B------:R-:W-:Y:S02]  /*02e0*/  LOP3.LUT R15, R15, 0xf0000, RZ, 0xc0, !PT ;  /* 0x000f00000f0f7812 */ /* 0x000fe400078ec0ff */
[----:B------:R-:W-:Y:S02]  /*02f0*/  LOP3.LUT R8, R8, 0xf0000, RZ, 0xc0, !PT ;  /* 0x000f000008087812 */ /* 0x000fe400078ec0ff */
[----:B------:R-:W-:-:S02]  /*0300*/  IADD3 R44, PT, PT, R5, R6, R44 ;  /* 0x00000006052c7210 */ /* 0x000fc40007ffe02c */
[CC--:B------:R-:W-:Y:S02]  /*0310*/  IADD3 R43, PT, PT, R5.reuse, R6.reuse, R9 ;  /* 0x00000006052b7210 */ /* 0x0c0fe40007ffe009 */
[CC--:B------:R-:W-:Y:S02]  /*0320*/  IADD3 R42, PT, PT, R5.reuse, R6.reuse, R10 ;  /* 0x00000006052a7210 */ /* 0x0c0fe40007ffe00a */
[CC--:B------:R-:W-:Y:S02]  /*0330*/  IADD3 R40, PT, PT, R5.reuse, R6.reuse, R11 ;  /* 0x0000000605287210 */ /* 0x0c0fe40007ffe00b */
[----:B------:R-:W-:Y:S02]  /*0340*/  CS2R R10, SRZ ;  /* 0x00000000000a7805 */ /* 0x000fe4000001ff00 */
[CC--:B------:R-:W-:Y:S02]  /*0350*/  IADD3 R38, PT, PT, R5.reuse, R6.reuse, R12 ;  /* 0x0000000605267210 */ /* 0x0c0fe40007ffe00c */
[CC--:B------:R-:W-:Y:S01]  /*0360*/  IADD3 R36, PT, PT, R5.reuse, R6.reuse, R13 ;  /* 0x0000000605247210 */ /* 0x0c0fe20007ffe00d */
[----:B------:R-:W-:Y:S01]  /*0370*/  IMAD.MOV.U32 R13, RZ, RZ, RZ ;  /* 0x000000ffff0d7224 */ /* 0x000fe200078e00ff */
[----:B------:R-:W-:-:S02]  /*0380*/  IADD3 R22, PT, PT, R5, R6, R14 ;  /* 0x0000000605167210 */ /* 0x000fc40007ffe00e */
[CC--:B------:R-:W-:Y:S02]  /*0390*/  IADD3 R20, PT, PT, R5.reuse, R6.reuse, R15 ;  /* 0x0000000605147210 */ /* 0x0c0fe40007ffe00f */
[----:B------:R-:W-:Y:S02]  /*03a0*/  CS2R R14, SRZ ;  /* 0x00000000000e7805 */ /* 0x000fe4000001ff00 */
[----:B------:R-:W-:Y:S02]  /*03b0*/  IADD3 R18, PT, PT, R5, R6, R8 ;  /* 0x0000000605127210 */ /* 0x000fe40007ffe008 */
[----:B------:R-:W-:Y:S02]  /*03c0*/  IADD3 R46, PT, PT, R7, R4, RZ ;  /* 0x00000004072e7210 */ /* 0x000fe40007ffe0ff */
[----:B------:R-:W-:Y:S02]  /*03d0*/  CS2R R6, SRZ ;  /* 0x0000000000067805 */ /* 0x000fe4000001ff00 */
[----:B--2---:R-:W-:-:S07]  /*03e0*/  CS2R R4, SRZ ;  /* 0x0000000000047805 */ /* 0x004fce000001ff00 */
.L_x_1:
[----:B------:R-:W0:Y:S01]  /*03f0*/  LDC.64 R24, c[0x0][0x380] ;  /* 0x0000e000ff187b82 */ /* 0x000e220000000a00 */
[----:B------:R-:W-:Y:S01]  /*0400*/  SHF.L.U32 R49, R16, 0x3, RZ ;  /* 0x0000000310317819 */ /* 0x000fe200000006ff */
[----:B------:R-:W1:Y:S04]  /*0410*/  LDCU.64 UR8, c[0x0][0x380] ;  /* 0x00007000ff0877ac */ /* 0x000e680008000a00 */
[----:B------:R-:W-:-:S04]  /*0420*/  IMAD.IADD R3, R46, 0x1, R49 ;  /* 0x000000012e037824 */ /* 0x000fc800078e0231 */
[----:B0-----:R-:W-:-:S05]  /*0430*/  IMAD.WIDE.U32 R24, R3, 0x4, R24 ;  /* 0x0000000403187825 */ /* 0x001fca00078e0018 */
[----:B------:R-:W2:Y:S04]  /*0440*/  LDG.E.CONSTANT R30, desc[UR6][R24.64] ;  /* 0x00000006181e7981 */ /* 0x000ea8000c1e9900 */
[----:B------:R-:W3:Y:S04]  /*0450*/  LDG.E.CONSTANT R31, desc[UR6][R24.64+0x8000] ;  /* 0x00800006181f7981 */ /* 0x000ee8000c1e9900 */
[----:B------:R-:W4:Y:S04]  /*0460*/  LDG.E.CONSTANT R33, desc[UR6][R24.64+0x10000] ;  /* 0x0100000618217981 */ /* 0x000f28000c1e9900 */
[----:B------:R-:W5:Y:S04]  /*0470*/  LDG.E.CONSTANT R51, desc[UR6][R24.64+0x40000] ;  /* 0x0400000618337981 */ /* 0x000f68000c1e9900 */
[----:B------:R-:W5:Y:S04]  /*0480*/  LDG.E.CONSTANT R47, desc[UR6][R24.64+0x18000] ;  /* 0x01800006182f7981 */ /* 0x000f68000c1e9900 */
[----:B------:R-:W5:Y:S01]  /*0490*/  LDG.E.CONSTANT R28, desc[UR6][R24.64+0x80000] ;  /* 0x08000006181c7981 */ /* 0x000f62000c1e9900 */
[----:B------:R-:W-:Y:S01]  /*04a0*/  BAR.SYNC.DEFER_BLOCKING 0x0 ;  /* 0x0000000000007b1d */ /* 0x000fe20000010000 */
[----:B------:R-:W-:-:S07]  /*04b0*/  IADD3 R3, P0, PT, R44, R49, RZ ;  /* 0x000000312c037210 */ /* 0x000fce0007f1e0ff */
[----:B------:R-:W0:Y:S01]  /*04c0*/  S2UR UR5, SR_CgaCtaId ;  /* 0x00000000000579c3 */ /* 0x000e220000008800 */
[----:B------:R-:W-:Y:S01]  /*04d0*/  IMAD.X R12, RZ, RZ, RZ, P0 ;  /* 0x000000ffff0c7224 */ /* 0x000fe200000e06ff */
[C---:B-1----:R-:W-:Y:S01]  /*04e0*/  LEA R8, P0, R3.reuse, UR8, 0x2 ;  /* 0x0000000803087c11 */ /* 0x042fe2000f8010ff */
[----:B------:R1:W5:Y:S03]  /*04f0*/  LDG.E.CONSTANT R53, desc[UR6][R24.64+0xc0000] ;  /* 0x0c00000618357981 */ /* 0x000366000c1e9900 */
[----:B------:R-:W-:Y:S02]  /*0500*/  LEA.HI.X R9, R3, UR9, R12, 0x2, P0 ;  /* 0x0000000903097c11 */ /* 0x000fe400080f140c */
[----:B------:R-:W-:Y:S01]  /*0510*/  IADD3 R3, P0, PT, R43, R49, RZ ;  /* 0x000000312b037210 */ /* 0x000fe20007f1e0ff */
[----:B------:R-:W-:Y:S02]  /*0520*/  UMOV UR4, 0x400 ;  /* 0x0000040000047882 */ /* 0x000fe40000000000 */
[----:B------:R0:W5:Y:S02]  /*0530*/  LDG.E.CONSTANT R35, desc[UR6][R8.64+0x8000] ;  /* 0x0080000608237981 */ /* 0x000164000c1e9900 */
[----:B-1----:R-:W-:Y:S01]  /*0540*/  IMAD.X R24, RZ, RZ, RZ, P0 ;  /* 0x000000ffff187224 */ /* 0x002fe200000e06ff */
[----:B------:R-:W-:-:S04]  /*0550*/  LEA R26, P0, R3, UR8, 0x2 ;  /* 0x00000008031a7c11 */ /* 0x000fc8000f8010ff */
[----:B------:R-:W-:Y:S02]  /*0560*/  LEA.HI.X R27, R3, UR9, R24, 0x2, P0 ;  /* 0x00000009031b7c11 */ /* 0x000fe400080f1418 */
[----:B0-----:R-:W-:-:S03]  /*0570*/  IADD3 R8, P0, PT, R42, R49, RZ ;  /* 0x000000312a087210 */ /* 0x001fc60007f1e0ff */
[----:B------:R0:W5:Y:S01]  /*0580*/  LDG.E.CONSTANT R3, desc[UR6][R26.64+0x10000] ;  /* 0x010000061a037981 */ /* 0x000162000c1e9900 */
[----:B------:R-:W-:Y:S01]  /*0590*/  ULEA UR10, UR5, UR4, 0x18 ;  /* 0x00000004050a7291 */ /* 0x000fe2000f8ec0ff */
[----:B------:R-:W-:Y:S02]  /*05a0*/  IADD3.X R9, PT, PT, RZ, RZ, RZ, P0, !PT ;  /* 0x000000ffff097210 */ /* 0x000fe400007fe4ff */
[----:B------:R-:W-:-:S03]  /*05b0*/  LEA R24, P0, R8, UR8, 0x2 ;  /* 0x0000000808187c11 */ /* 0x000fc6000f8010ff */
[----:B------:R-:W-:Y:S02]  /*05c0*/  LEA R12, R2, UR10, 0x2 ;  /* 0x0000000a020c7c11 */ /* 0x000fe4000f8e10ff */
[----:B------:R-:W-:Y:S02]  /*05d0*/  LEA.HI.X R25, R8, UR9, R9, 0x2, P0 ;  /* 0x0000000908197c11 */ /* 0x000fe400080f1409 */
[----:B------:R-:W-:-:S03]  /*05e0*/  IADD3 R9, P0, PT, R40, R49, RZ ;  /* 0x0000003128097210 */ /* 0x000fc60007f1e0ff */
[----:B------:R1:W5:Y:S04]  /*05f0*/  LDG.E.CONSTANT R29, desc[UR6][R24.64+0x18000] ;  /* 0x01800006181d7981 */ /* 0x000368000c1e9900 */
[----:B--2---:R2:W-:Y:S02]  /*0600*/  STS [R12], R30 ;  /* 0x0000001e0c007388 */ /* 0x0045e40000000800 */
[----:B--2---:R-:W-:Y:S01]  /*0610*/  IMAD.X R30, RZ, RZ, RZ, P0 ;  /* 0x000000ffff1e7224 */ /* 0x004fe200000e06ff */
[----:B------:R-:W-:-:S04]  /*0620*/  LEA R8, P0, R9, UR8, 0x2 ;  /* 0x0000000809087c11 */ /* 0x000fc8000f8010ff */
[----:B------:R-:W-:Y:S02]  /*0630*/  LEA.HI.X R9, R9, UR9, R30, 0x2, P0 ;  /* 0x0000000909097c11 */ /* 0x000fe400080f141e */
[----:B0-----:R-:W-:-:S05]  /*0640*/  IADD3 R27, P0, PT, R38, R49, RZ ;  /* 0x00000031261b7210 */ /* 0x001fca0007f1e0ff */
[----:B------:R-:W-:Y:S01]  /*0650*/  IMAD.X R30, RZ, RZ, RZ, P0 ;  /* 0x000000ffff1e7224 */ /* 0x000fe200000e06ff */
[----:B------:R-:W-:-:S04]  /*0660*/  LEA R26, P0, R27, UR8, 0x2 ;  /* 0x000000081b1a7c11 */ /* 0x000fc8000f8010ff */
[----:B------:R-:W-:Y:S02]  /*0670*/  LEA.HI.X R27, R27, UR9, R30, 0x2, P0 ;  /* 0x000000091b1b7c11 */ /* 0x000fe400080f141e */
[----:B-1----:R-:W-:-:S04]  /*0680*/  IADD3 R25, P0, PT, R36, R49, RZ ;  /* 0x0000003124197210 */ /* 0x002fc80007f1e0ff */
[----:B------:R-:W-:Y:S02]  /*0690*/  IADD3.X R30, PT, PT, RZ, RZ, RZ, P0, !PT ;  /* 0x000000ffff1e7210 */ /* 0x000fe400007fe4ff */
[C---:B------:R-:W-:Y:S01]  /*06a0*/  LEA R24, P0, R25.reuse, UR8, 0x2 ;  /* 0x0000000819187c11 */ /* 0x040fe2000f8010ff */
[----:B---3--:R0:W-:Y:S03]  /*06b0*/  STS [R12+0x80], R31 ;  /* 0x0000801f0c007388 */ /* 0x0081e60000000800 */
[----:B------:R-:W-:Y:S01]  /*06c0*/  LEA.HI.X R25, R25, UR9, R30, 0x2, P0 ;  /* 0x0000000919197c11 */ /* 0x000fe200080f141e */
[----:B0-----:R0:W2:Y:S02]  /*06d0*/  LDG.E.CONSTANT R31, desc[UR6][R8.64+0x8000] ;  /* 0x00800006081f7981 */ /* 0x0010a4000c1e9900 */
[----:B0-----:R-:W-:Y:S02]  /*06e0*/  IADD3 R9, P0, PT, R22, R49, RZ ;  /* 0x0000003116097210 */ /* 0x001fe40007f1e0ff */
[----:B----4-:R0:W-:Y:S03]  /*06f0*/  STS [R12+0x100], R33 ;  /* 0x000100210c007388 */ /* 0x0101e60000000800 */
[----:B------:R-:W-:Y:S01]  /*0700*/  IMAD.X R30, RZ, RZ, RZ, P0 ;  /* 0x000000ffff1e7224 */ /* 0x000fe200000e06ff */
[----:B------:R-:W-:-:S04]  /*0710*/  LEA R8, P0, R9, UR8, 0x2 ;  /* 0x0000000809087c11 */ /* 0x000fc8000f8010ff */
[----:B------:R-:W-:Y:S01]  /*0720*/  LEA.HI.X R9, R9, UR9, R30, 0x2, P0 ;  /* 0x0000000909097c11 */ /* 0x000fe200080f141e */
[----:B0-----:R0:W3:Y:S02]  /*0730*/  LDG.E.CONSTANT R33, desc[UR6][R26.64+0x10000] ;  /* 0x010000061a217981 */ /* 0x0010e4000c1e9900 */
[----:B0-----:R-:W-:Y:S02]  /*0740*/  IADD3 R27, P0, PT, R20, R49, RZ ;  /* 0x00000031141b7210 */ /* 0x001fe40007f1e0ff */
[----:B-----5:R0:W-:Y:S03]  /*0750*/  STS [R12+0x200], R51 ;  /* 0x000200330c007388 */ /* 0x0201e60000000800 */
[----:B------:R-:W-:Y:S01]  /*0760*/  IMAD.X R30, RZ, RZ, RZ, P0 ;  /* 0x000000ffff1e7224 */ /* 0x000fe200000e06ff */
[----:B------:R-:W-:-:S04]  /*0770*/  LEA R26, P0, R27, UR8, 0x2 ;  /* 0x000000081b1a7c11 */ /* 0x000fc8000f8010ff */
[----:B------:R-:W-:Y:S01]  /*0780*/  LEA.HI.X R27, R27, UR9, R30, 0x2, P0 ;  /* 0x000000091b1b7c11 */ /* 0x000fe200080f141e */
[----:B0-----:R0:W4:Y:S01]  /*0790*/  LDG.E.CONSTANT R51, desc[UR6][R8.64+0x8000] ;  /* 0x0080000608337981 */ /* 0x001122000c1e9900 */
[----:B------:R-:W-:-:S03]  /*07a0*/  IADD3 R49, P0, PT, R18, R49, RZ ;  /* 0x0000003112317210 */ /* 0x000fc60007f1e0ff */
[----:B------:R1:W-:Y:S04]  /*07b0*/  STS [R12+0x180], R47 ;  /* 0x0001802f0c007388 */ /* 0x0003e80000000800 */
[----:B------:R5:W-:Y:S01]  /*07c0*/  STS [R12+0x400], R28 ;  /* 0x0004001c0c007388 */ /* 0x000be20000000800 */
[----:B0-----:R-:W-:Y:S02]  /*07d0*/  IMAD.SHL.U32 R9, R2, 0x80, RZ ;  /* 0x0000008002097824 */ /* 0x001fe400078e00ff */
[----:B------:R-:W-:Y:S01]  /*07e0*/  IMAD.SHL.U32 R8, R0, 0x8, RZ ;  /* 0x0000000800087824 */ /* 0x000fe200078e00ff */
[----:B------:R-:W4:Y:S02]  /*07f0*/  LDG.E.CONSTANT R27, desc[UR6][R26.64+0x10000] ;  /* 0x010000061a1b7981 */ /* 0x000f24000c1e9900 */
[----:B------:R-:W-:-:S02]  /*0800*/  LOP3.LUT R9, R9, 0x1fc07, R2, 0xc8, !PT ;  /* 0x0001fc0709097812 */ /* 0x000fc400078ec802 */
[----:B-1----:R0:W4:Y:S01]  /*0810*/  LDG.E.CONSTANT R47, desc[UR6][R24.64+0x18000] ;  /* 0x01800006182f7981 */ /* 0x002122000c1e9900 */
[----:B-----5:R-:W-:Y:S02]  /*0820*/  IADD3.X R28, PT, PT, RZ, RZ, RZ, P0, !PT ;  /* 0x000000ffff1c7210 */ /* 0x020fe400007fe4ff */
[----:B0-----:R-:W-:-:S04]  /*0830*/  LEA R24, P0, R49, UR8, 0x2 ;  /* 0x0000000831187c11 */ /* 0x001fc8000f8010ff */
[----:B------:R-:W-:Y:S02]  /*0840*/  LEA.HI.X R25, R49, UR9, R28, 0x2, P0 ;  /* 0x0000000931197c11 */ /* 0x000fe400080f141c */
[----:B------:R-:W-:Y:S02]  /*0850*/  LOP3.LUT R49, R9, 0x3f8, R8, 0xf8, !PT ;  /* 0x000003f809317812 */ /* 0x000fe400078ef808 */
[----:B------:R-:W0:Y:S02]  /*0860*/  LDC.64 R8, c[0x0][0x388] ;  /* 0x0000e200ff087b82 */ /* 0x000e240000000a00 */
[----:B------:R-:W-:Y:S01]  /*0870*/  LEA R49, R16, R49, 0xd ;  /* 0x0000003110317211 */ /* 0x000fe200078e68ff */
[----:B------:R-:W5:Y:S04]  /*0880*/  LDG.E.CONSTANT R25, desc[UR6][R24.64+0x18000] ;  /* 0x0180000618197981 */ /* 0x000f68000c1e9900 */
[----:B0-----:R-:W-:-:S05]  /*0890*/  IMAD.WIDE.U32 R8, R49, 0x4, R8 ;  /* 0x0000000431087825 */ /* 0x001fca00078e0008 */
[----:B------:R-:W5:Y:S04]  /*08a0*/  LDG.E.CONSTANT R26, desc[UR6][R8.64] ;  /* 0x00000006081a7981 */ /* 0x000f68000c1e9900 */
[----:B------:R0:W5:Y:S01]  /*08b0*/  LDG.E.CONSTANT R28, desc[UR6][R8.64+0x4000] ;  /* 0x00400006081c7981 */ /* 0x000162000c1e9900 */
[----:B------:R-:W-:-:S04]  /*08c0*/  UIADD3 UR4, UPT, UPT, UR4, 0x800, URZ ;  /* 0x0000080004047890 */ /* 0x000fc8000fffe0ff */
[----:B------:R-:W-:Y:S01]  /*08d0*/  ULEA UR4, UR5, UR4, 0x18 ;  /* 0x0000000405047291 */ /* 0x000fe2000f8ec0ff */
[----:B------:R1:W-:Y:S04]  /*08e0*/  STS [R12+0x280], R35 ;  /* 0x000280230c007388 */ /* 0x0003e80000000800 */
[----:B------:R-:W-:Y:S01]  /*08f0*/  STS [R12+0x600], R53 ;  /* 0x000600350c007388 */ /* 0x000fe20000000800 */
[----:B-1----:R-:W-:-:S03]  /*0900*/  LEA R35, R2, UR4, 0x2 ;  /* 0x0000000402237c11 */ /* 0x002fc6000f8e10ff */
[----:B------:R1:W-:Y:S04]  /*0910*/  STS [R12+0x300], R3 ;  /* 0x000300030c007388 */ /* 0x0003e80000000800 */
[----:B------:R0:W-:Y:S01]  /*0920*/  STS [R12+0x380], R29 ;  /* 0x0003801d0c007388 */ /* 0x0001e20000000800 */
[----:B------:R-:W-:Y:S01]  /*0930*/  VIADD R16, R16, 0x1 ;  /* 0x0000000110107836 */ /* 0x000fe20000000000 */
[----:B-1----:R-:W-:-:S04]  /*0940*/  LOP3.LUT R3, R2, 0x7, RZ, 0xc0, !PT ;  /* 0x0000000702037812 */ /* 0x002fc800078ec0ff */
[----:B------:R-:W-:Y:S01]  /*0950*/  LEA R3, R3, UR4, 0x2 ;  /* 0x0000000403037c11 */ /* 0x000fe2000f8e10ff */
[----:B0-----:R-:W-:Y:S01]  /*0960*/  IMAD.MOV.U32 R8, RZ, RZ, R45 ;  /* 0x000000ffff087224 */ /* 0x001fe200078e002d */
[----:B------:R-:W-:Y:S02]  /*0970*/  ISETP.NE.AND P0, PT, R16, 0x20, PT ;  /* 0x000000201000780c */ /* 0x000fe40003f05270 */
[----:B------:R-:W-:Y:S01]  /*0980*/  IADD3 R3, PT, PT, R3, 0x20, RZ ;  /* 0x0000002003037810 */ /* 0x000fe20007ffe0ff */
[----:B------:R-:W-:Y:S01]  /*0990*/  UMOV UR4, 0x400 ;  /* 0x0000040000047882 */ /* 0x000fe20000000000 */
[----:B--2---:R0:W-:Y:S04]  /*09a0*/  STS [R12+0x480], R31 ;  /* 0x0004801f0c007388 */ /* 0x0041e80000000800 */
[----:B---3--:R0:W-:Y:S04]  /*09b0*/  STS [R12+0x500], R33 ;  /* 0x000500210c007388 */ /* 0x0081e80000000800 */
[----:B----4-:R0:W-:Y:S04]  /*09c0*/  STS [R12+0x680], R51 ;  /* 0x000680330c007388 */ /* 0x0101e80000000800 */
[----:B------:R0:W-:Y:S04]  /*09d0*/  STS [R12+0x700], R27 ;  /* 0x0007001b0c007388 */ /* 0x0001e80000000800 */
[----:B------:R0:W-:Y:S04]  /*09e0*/  STS [R12+0x580], R47 ;  /* 0x0005802f0c007388 */ /* 0x0001e80000000800 */
[----:B-----5:R0:W-:Y:S04]  /*09f0*/  STS [R12+0x780], R25 ;  /* 0x000780190c007388 */ /* 0x0201e80000000800 */
[----:B------:R0:W-:Y:S04]  /*0a00*/  STS [R35], R26 ;  /* 0x0000001a23007388 */ /* 0x0001e80000000800 */
[----:B------:R0:W-:Y:S01]  /*0a10*/  STS [R35+0x80], R28 ;  /* 0x0000801c23007388 */ /* 0x0001e20000000800 */
[----:B------:R-:W-:Y:S06]  /*0a20*/  BAR.SYNC.DEFER_BLOCKING 0x0 ;  /* 0x0000000000007b1d */ /* 0x000fec0000010000 */
.L_x_0:
[----:B------:R-:W-:Y:S01]  /*0a30*/  LDS R9, [R3+-0x20] ;  /* 0xffffe00003097984 */ /* 0x000fe20000000800 */
[----:B------:R-:W-:-:S03]  /*0a40*/  UIADD3 UR4, UPT, UPT, UR4, 0x8, URZ ;  /* 0x0000000804047890 */ /* 0x000fc6000fffe0ff */
[----:B0-----:R-:W0:Y:S01]  /*0a50*/  LDS.64 R28, [R8] ;  /* 0x00000000081c7984 */ /* 0x001e220000000a00 */
[----:B------:R-:W-:-:S03]  /*0a60*/  UISETP.NE.AND UP0, UPT, UR4, 0x420, UPT ;  /* 0x000004200400788c */ /* 0x000fc6000bf05270 */
[----:B------:R-:W1:Y:S04]  /*0a70*/  LDS.64 R26, [R8+-0x300] ;  /* 0xfffd0000081a7984 */ /* 0x000e680000000a00 */
[----:B------:R-:W2:Y:S04]  /*0a80*/  LDS.64 R24, [R8+-0x400] ;  /* 0xfffc000008187984 */ /* 0x000ea80000000a00 */
[----:B------:R3:W4:Y:S04]  /*0a90*/  LDS R12, [R3] ;  /* 0x00000000030c7984 */ /* 0x0007280000000800 */
[----:B------:R-:W5:Y:S04]  /*0aa0*/  LDS.64 R30, [R8+0x200] ;  /* 0x00020000081e7984 */ /* 0x000f680000000a00 */
[----:B------:R-:W5:Y:S01]  /*0ab0*/  LDS.64 R34, [R8+-0x1e0] ;  /* 0xfffe200008227984 */ /* 0x000f620000000a00 */
[----:B---3--:R-:W-:-:S02]  /*0ac0*/  VIADD R3, R3, 0x40 ;  /* 0x0000004003037836 */ /* 0x008fc40000000000 */
[C---:B0-----:R-:W-:Y:S01]  /*0ad0*/  FFMA R28, R9.reuse, R28, R23 ;  /* 0x0000001c091c7223 */ /* 0x041fe20000000017 */
[----:B-1----:R-:W-:Y:S01]  /*0ae0*/  FFMA R6, R9, R26, R6 ;  /* 0x0000001a09067223 */ /* 0x002fe20000000006 */
[----:B--2---:R-:W-:-:S03]  /*0af0*/  FFMA R37, R24, R9, R37 ;  /* 0x0000000918257223 */ /* 0x004fc60000000025 */
[C---:B----4-:R-:W-:Y:S01]  /*0b00*/  FFMA R6, R12.reuse, R27, R6 ;  /* 0x0000001b0c067223 */ /* 0x050fe20000000006 */
[C---:B------:R-:W-:Y:S01]  /*0b10*/  FFMA R23, R12.reuse, R29, R28 ;  /* 0x0000001d0c177223 */ /* 0x040fe2000000001c */
[----:B------:R-:W0:Y:S01]  /*0b20*/  LDS.64 R26, [R8+-0x200] ;  /* 0xfffe0000081a7984 */ /* 0x000e220000000a00 */
[C---:B------:R-:W-:Y:S01]  /*0b30*/  FFMA R37, R12.reuse, R25, R37 ;  /* 0x000000190c257223 */ /* 0x040fe20000000025 */
[C---:B-----5:R-:W-:Y:S02]  /*0b40*/  FFMA R30, R9.reuse, R30, R19 ;  /* 0x0000001e091e7223 */ /* 0x060fe40000000013 */
[----:B------:R-:W1:Y:S02]  /*0b50*/  LDS.64 R28, [R8+-0x100] ;  /* 0xffff0000081c7984 */ /* 0x000e640000000a00 */
[C---:B------:R-:W-:Y:S01]  /*0b60*/  FFMA R19, R12.reuse, R31, R30 ;  /* 0x0000001f0c137223 */ /* 0x040fe2000000001e */
[C---:B------:R-:W-:Y:S01]  /*0b70*/  FFMA R34, R9.reuse, R34, R15 ;  /* 0x0000002209227223 */ /* 0x040fe2000000000f */
[----:B------:R-:W2:Y:S03]  /*0b80*/  LDS.64 R24, [R8+0x100] ;  /* 0x0001000008187984 */ /* 0x000ea60000000a00 */
[----:B------:R-:W-:Y:S01]  /*0b90*/  FFMA R15, R12, R35, R34 ;  /* 0x000000230c0f7223 */ /* 0x000fe20000000022 */
[----:B------:R-:W3:Y:S01]  /*0ba0*/  LDS.64 R30, [R8+0x20] ;  /* 0x00002000081e7984 */ /* 0x000ee20000000a00 */
[C---:B0-----:R-:W-:Y:S01]  /*0bb0*/  FFMA R26, R9.reuse, R26, R17 ;  /* 0x0000001a091a7223 */ /* 0x041fe20000000011 */
[----:B-1----:R-:W-:-:S03]  /*0bc0*/  FFMA R28, R9, R28, R21 ;  /* 0x0000001c091c7223 */ /* 0x002fc60000000015 */
[C---:B------:R-:W-:Y:S02]  /*0bd0*/  FFMA R17, R12.reuse, R27, R26 ;  /* 0x0000001b0c117223 */ /* 0x040fe4000000001a */
[----:B------:R-:W0:Y:S01]  /*0be0*/  LDS.64 R26, [R8+-0x3e0] ;  /* 0xfffc2000081a7984 */ /* 0x000e220000000a00 */
[C---:B--2---:R-:W-:Y:S01]  /*0bf0*/  FFMA R33, R9.reuse, R24, R4 ;  /* 0x0000001809217223 */ /* 0x044fe20000000004 */
[C---:B------:R-:W-:Y:S02]  /*0c00*/  FFMA R21, R12.reuse, R29, R28 ;  /* 0x0000001d0c157223 */ /* 0x040fe4000000001c */
[----:B------:R-:W1:Y:S01]  /*0c10*/  LDS.64 R28, [R8+-0x2e0] ;  /* 0xfffd2000081c7984 */ /* 0x000e620000000a00 */
[C---:B------:R-:W-:Y:S01]  /*0c20*/  FFMA R4, R12.reuse, R25, R33 ;  /* 0x000000190c047223 */ /* 0x040fe20000000021 */
[----:B---3--:R-:W-:Y:S02]  /*0c30*/  FFMA R30, R9, R30, R11 ;  /* 0x0000001e091e7223 */ /* 0x008fe4000000000b */
[----:B------:R-:W2:Y:S02]  /*0c40*/  LDS.64 R24, [R8+0x300] ;  /* 0x0003000008187984 */ /* 0x000ea40000000a00 */
[----:B------:R-:W-:-:S02]  /*0c50*/  FFMA R11, R12, R31, R30 ;  /* 0x0000001f0c0b7223 */ /* 0x000fc4000000001e */
[----:B------:R-:W3:Y:S01]  /*0c60*/  LDS.64 R32, [R8+0x120] ;  /* 0x0001200008207984 */ /* 0x000ee20000000a00 */
[C---:B0-----:R-:W-:Y:S01]  /*0c70*/  FFMA R26, R9.reuse, R26, R5 ;  /* 0x0000001a091a7223 */ /* 0x041fe20000000005 */
[----:B-1----:R-:W-:-:S03]  /*0c80*/  FFMA R28, R9, R28, R13 ;  /* 0x0000001c091c7223 */ /* 0x002fc6000000000d */
[C---:B------:R-:W-:Y:S02]  /*0c90*/  FFMA R5, R12.reuse, R27, R26 ;  /* 0x0000001b0c057223 */ /* 0x040fe4000000001a */
[----:B------:R-:W0:Y:S01]  /*0ca0*/  LDS.64 R26, [R8+0x220] ;  /* 0x00022000081a7984 */ /* 0x000e220000000a00 */
[C---:B--2---:R-:W-:Y:S01]  /*0cb0*/  FFMA R47, R9.reuse, R24, R10 ;  /* 0x00000018092f7223 */ /* 0x044fe2000000000a */
[C---:B------:R-:W-:Y:S02]  /*0cc0*/  FFMA R13, R12.reuse, R29, R28 ;  /* 0x0000001d0c0d7223 */ /* 0x040fe4000000001c */
[----:B------:R-:W1:Y:S01]  /*0cd0*/  LDS.64 R28, [R8+0x320] ;  /* 0x00032000081c7984 */ /* 0x000e620000000a00 */
[C---:B------:R-:W-:Y:S01]  /*0ce0*/  FFMA R10, R12.reuse, R25, R47 ;  /* 0x000000190c0a7223 */ /* 0x040fe2000000002f */
[----:B---3--:R-:W-:Y:S02]  /*0cf0*/  FFMA R7, R9, R32, R7 ;  /* 0x0000002009077223 */ /* 0x008fe40000000007 */
[----:B------:R2:W3:Y:S02]  /*0d00*/  LDS.64 R24, [R8+-0xe0] ;  /* 0xffff200008187984 */ /* 0x0004e40000000a00 */
[----:B------:R-:W-:Y:S01]  /*0d10*/  FFMA R7, R12, R33, R7 ;  /* 0x000000210c077223 */ /* 0x000fe20000000007 */
[----:B--2---:R-:W-:-:S02]  /*0d20*/  VIADD R8, R8, 0x8 ;  /* 0x0000000808087836 */ /* 0x004fc40000000000 */
[C---:B0-----:R-:W-:Y:S01]  /*0d30*/  FFMA R26, R9.reuse, R26, R39 ;  /* 0x0000001a091a7223 */ /* 0x041fe20000000027 */
[----:B-1----:R-:W-:-:S03]  /*0d40*/  FFMA R28, R9, R28, R41 ;  /* 0x0000001c091c7223 */ /* 0x002fc60000000029 */
[C---:B------:R-:W-:Y:S01]  /*0d50*/  FFMA R39, R12.reuse, R27, R26 ;  /* 0x0000001b0c277223 */ /* 0x040fe2000000001a */
[----:B---3--:R-:W-:Y:S01]  /*0d60*/  FFMA R31, R9, R24, R14 ;  /* 0x00000018091f7223 */ /* 0x008fe2000000000e */
[----:B------:R-:W-:-:S03]  /*0d70*/  FFMA R41, R12, R29, R28 ;  /* 0x0000001d0c297223 */ /* 0x000fc6000000001c */
[----:B------:R-:W-:Y:S01]  /*0d80*/  FFMA R14, R12, R25, R31 ;  /* 0x000000190c0e7223 */ /* 0x000fe2000000001f */
[----:B------:R-:W-:Y:S06]  /*0d90*/  BRA.U UP0, `(.L_x_0) ;  /* 0xfffffffd00247547 */ /* 0x000fec000b83ffff */
[----:B------:R-:W-:Y:S05]  /*0da0*/  @P0 BRA `(.L_x_1) ;  /* 0xfffffff400900947 */ /* 0x000fea000383ffff */
[----:B------:R-:W0:Y:S01]  /*0db0*/  LDC.64 R24, c[0x0][0x398] ;  /* 0x0000e600ff187b82 */ /* 0x000e220000000a00 */
[C---:B------:R-:W-:Y:S01]  /*0dc0*/  SHF.L.U32 R3, R0.reuse, 0x7, RZ ;  /* 0x0000000700037819 */ /* 0x040fe200000006ff */
[C---:B------:R-:W-:Y:S01]  /*0dd0*/  IMAD.SHL.U32 R16, R0.reuse, 0x8, RZ ;  /* 0x0000000800107824 */ /* 0x040fe200078e00ff */
[----:B------:R-:W-:Y:S01]  /*0de0*/  SHF.L.U32 R0, R0, 0x4, RZ ;  /* 0x0000000400007819 */ /* 0x000fe200000006ff */
[----:B------:R-:W-:Y:S01]  /*0df0*/  IMAD.SHL.U32 R12, R2, 0x800, RZ ;  /* 0x00000800020c7824 */ /* 0x000fe200078e00ff */
[----:B------:R-:W-:Y:S02]  /*0e00*/  LOP3.LUT R3, R3, 0x7ffe0000, RZ, 0xc0, !PT ;  /* 0x7ffe000003037812 */ /* 0x000fe400078ec0ff */
[----:B------:R-:W-:Y:S01]  /*0e10*/  LOP3.LUT R27, R16, 0x3f8, RZ, 0xc0, !PT ;  /* 0x000003f8101b7812 */ /* 0x000fe200078ec0ff */
[----:B------:R-:W1:Y:S01]  /*0e20*/  LDC.64 R8, c[0x0][0x3a0] ;  /* 0x0000e800ff087b82 */ /* 0x000e620000000a00 */
[----:B------:R-:W-:Y:S02]  /*0e30*/  LOP3.LUT R12, R12, 0x1fc000, RZ, 0xc0, !PT ;  /* 0x001fc0000c0c7812 */ /* 0x000fe400078ec0ff */
[----:B------:R-:W-:-:S02]  /*0e40*/  LOP3.LUT R3, R3, 0x7, R2, 0xf8, !PT ;  /* 0x0000000703037812 */ /* 0x000fc400078ef802 */
[C---:B------:R-:W-:Y:S02]  /*0e50*/  LOP3.LUT R43, R27.reuse, 0x7, R2, 0xf8, !PT ;  /* 0x000000071b2b7812 */ /* 0x040fe400078ef802 */
[----:B------:R-:W-:Y:S02]  /*0e60*/  IADD3 R3, PT, PT, R27, R3, R12 ;  /* 0x000000031b037210 */ /* 0x000fe40007ffe00c */
[----:B------:R-:W-:-:S05]  /*0e70*/  LOP3.LUT R0, R0, 0x3800, RZ, 0xc0, !PT ;  /* 0x0000380000007812 */ /* 0x000fca00078ec0ff */
[----:B------:R-:W-:Y:S02]  /*0e80*/  IMAD.IADD R35, R0, 0x1, R3 ;  /* 0x0000000100237824 */ /* 0x000fe400078e0203 */
[----:B0-----:R-:W-:-:S05]  /*0e90*/  IMAD.WIDE.U32 R42, R43, 0x4, R24 ;  /* 0x000000042b2a7825 */ /* 0x001fca00078e0018 */
[----:B------:R-:W2:Y:S01]  /*0ea0*/  LDG.E.CONSTANT R18, desc[UR6][R42.64] ;  /* 0x000000062a127981 */ /* 0x000ea2000c1e9900 */
[C---:B-1----:R-:W-:Y:S02]  /*0eb0*/  IMAD.WIDE.U32 R2, R35.reuse, 0x4, R8 ;  /* 0x0000000423027825 */ /* 0x042fe400078e0008 */
[----:B------:R-:W0:Y:S03]  /*0ec0*/  LDC.64 R8, c[0x0][0x390] ;  /* 0x0000e400ff087b82 */ /* 0x000e260000000a00 */
[----:B------:R-:W3:Y:S04]  /*0ed0*/  LDG.E.CONSTANT R45, desc[UR6][R2.64] ;  /* 0x00000006022d7981 */ /* 0x000ee8000c1e9900 */
[----:B------:R-:W4:Y:S04]  /*0ee0*/  LDG.E.CONSTANT R32, desc[UR6][R2.64+0x40000] ;  /* 0x0400000602207981 */ /* 0x000f28000c1e9900 */
[----:B------:R-:W5:Y:S04]  /*0ef0*/  LDG.E.CONSTANT R24, desc[UR6][R2.64+0x241000] ;  /* 0x2410000602187981 */ /* 0x000f68000c1e9900 */
        /* <DEDUP_REMOVED lines=12> */
[----:B------:R1:W5:Y:S01]  /*0fc0*/  LDG.E.CONSTANT R33, desc[UR6][R2.64+0x341000] ;  /* 0x3410000602217981 */ /* 0x000362000c1e9900 */
[----:B0-----:R-:W-:-:S04]  /*0fd0*/  IMAD.WIDE.U32 R8, R35, 0x4, R8 ;  /* 0x0000000423087825 */ /* 0x001fc800078e0008 */
[--C-:B--2---:R-:W-:Y:S01]  /*0fe0*/  FADD R34, R37, R18.reuse ;  /* 0x0000001225227221 */ /* 0x104fe20000000000 */
[--C-:B------:R-:W-:Y:S01]  /*0ff0*/  FADD R35, R6, R18.reuse ;  /* 0x0000001206237221 */ /* 0x100fe20000000000 */
[--C-:B------:R-:W-:Y:S01]  /*1000*/  FADD R7, R7, R18.reuse ;  /* 0x0000001207077221 */ /* 0x100fe20000000000 */
[--C-:B------:R-:W-:Y:S01]  /*1010*/  FADD R6, R23, R18.reuse ;  /* 0x0000001217067221 */ /* 0x100fe20000000000 */
[--C-:B------:R-:W-:Y:S01]  /*1020*/  FADD R23, R4, R18.reuse ;  /* 0x0000001204177221 */ /* 0x100fe20000000000 */
[--C-:B------:R-:W-:Y:S01]  /*1030*/  FADD R4, R5, R18.reuse ;  /* 0x0000001205047221 */ /* 0x100fe20000000000 */
[--C-:B------:R-:W-:Y:S01]  /*1040*/  FADD R13, R13, R18.reuse ;  /* 0x000000120d0d7221 */ /* 0x100fe20000000000 */
[--C-:B------:R-:W-:Y:S01]  /*1050*/  FADD R36, R11, R18.reuse ;  /* 0x000000120b247221 */ /* 0x100fe20000000000 */
[----:B---3--:R-:W-:Y:S01]  /*1060*/  FADD R34, R34, R45 ;  /* 0x0000002d22227221 */ /* 0x008fe20000000000 */
[--C-:B------:R-:W-:Y:S01]  /*1070*/  FADD R17, R17, R18.reuse ;  /* 0x0000001211117221 */ /* 0x100fe20000000000 */
[--C-:B------:R-:W-:Y:S01]  /*1080*/  FADD R21, R21, R18.reuse ;  /* 0x0000001215157221 */ /* 0x100fe20000000000 */
[----:B-1----:R-:W-:Y:S01]  /*1090*/  FADD R2, R19, R18 ;  /* 0x0000001213027221 */ /* 0x002fe20000000000 */
[----:B----4-:R-:W-:Y:S01]  /*10a0*/  FADD R32, R35, R32 ;  /* 0x0000002023207221 */ /* 0x010fe20000000000 */
[--C-:B------:R-:W-:Y:S01]  /*10b0*/  FADD R3, R10, R18.reuse ;  /* 0x000000120a037221 */ /* 0x100fe20000000000 */
[--C-:B------:R-:W-:Y:S01]  /*10c0*/  FADD R15, R15, R18.reuse ;  /* 0x000000120f0f7221 */ /* 0x100fe20000000000 */
[----:B------:R-:W-:Y:S01]  /*10d0*/  FADD R5, R14, R18 ;  /* 0x000000120e057221 */ /* 0x000fe20000000000 */
[----:B-----5:R-:W-:Y:S01]  /*10e0*/  FADD R7, R7, R24 ;  /* 0x0000001807077221 */ /* 0x020fe20000000000 */
[--C-:B------:R-:W-:Y:S01]  /*10f0*/  FADD R39, R39, R18.reuse ;  /* 0x0000001227277221 */ /* 0x100fe20000000000 */
[----:B------:R-:W-:Y:S01]  /*1100*/  FADD R18, R41, R18 ;  /* 0x0000001229127221 */ /* 0x000fe20000000000 */
[----:B------:R-:W-:Y:S01]  /*1110*/  FMNMX R11, RZ, R34, !PT ;  /* 0x00000022ff0b7209 */ /* 0x000fe20007800000 */
[----:B------:R-:W-:Y:S01]  /*1120*/  FADD R30, R13, R30 ;  /* 0x0000001e0d1e7221 */ /* 0x000fe20000000000 */
[----:B------:R-:W-:-:S02]  /*1130*/  FMNMX R13, RZ, R32, !PT ;  /* 0x00000020ff0d7209 */ /* 0x000fc40007800000 */
[----:B------:R-:W-:Y:S01]  /*1140*/  FMNMX R7, RZ, R7, !PT ;  /* 0x00000007ff077209 */ /* 0x000fe20007800000 */
[----:B------:R-:W-:Y:S01]  /*1150*/  FADD R6, R6, R29 ;  /* 0x0000001d06067221 */ /* 0x000fe20000000000 */
        /* <DEDUP_REMOVED lines=11> */
[----:B------:R0:W-:Y:S01]  /*1210*/  STG.E desc[UR6][R8.64], R11 ;  /* 0x0000000b08007986 */ /* 0x0001e2000c101906 */
[----:B------:R-:W-:-:S02]  /*1220*/  FMNMX R19, RZ, R6, !PT ;  /* 0x00000006ff137209 */ /* 0x000fc40007800000 */
[----:B------:R-:W-:Y:S01]  /*1230*/  FMNMX R23, RZ, R23, !PT ;  /* 0x00000017ff177209 */ /* 0x000fe20007800000 */
[----:B------:R-:W-:Y:S01]  /*1240*/  STG.E desc[UR6][R8.64+0x40000], R13 ;  /* 0x0400000d08007986 */ /* 0x000fe2000c101906 */
[----:B------:R-:W-:Y:S02]  /*1250*/  FMNMX R29, RZ, R4, !PT ;  /* 0x00000004ff1d7209 */ /* 0x000fe40007800000 */
[----:B------:R-:W-:Y:S01]  /*1260*/  FMNMX R31, RZ, R30, !PT ;  /* 0x0000001eff1f7209 */ /* 0x000fe20007800000 */
[----:B------:R1:W-:Y:S01]  /*1270*/  STG.E desc[UR6][R8.64+0x241000], R7 ;  /* 0x2410000708007986 */ /* 0x0003e2000c101906 */
[----:B------:R-:W-:Y:S02]  /*1280*/  FMNMX R27, RZ, R27, !PT ;  /* 0x0000001bff1b7209 */ /* 0x000fe40007800000 */
[----:B------:R-:W-:Y:S02]  /*1290*/  FMNMX R17, RZ, R17, !PT ;  /* 0x00000011ff117209 */ /* 0x000fe40007800000 */
[----:B------:R-:W-:-:S02]  /*12a0*/  FMNMX R21, RZ, R21, !PT ;  /* 0x00000015ff157209 */ /* 0x000fc40007800000 */
[----:B0-----:R-:W-:Y:S02]  /*12b0*/  FMNMX R11, RZ, R2, !PT ;  /* 0x00000002ff0b7209 */ /* 0x001fe40007800000 */
[----:B------:R-:W-:Y:S02]  /*12c0*/  FMNMX R3, RZ, R3, !PT ;  /* 0x00000003ff037209 */ /* 0x000fe40007800000 */
[----:B------:R-:W-:Y:S02]  /*12d0*/  FMNMX R5, RZ, R12, !PT ;  /* 0x0000000cff057209 */ /* 0x000fe40007800000 */
[----:B-1----:R-:W-:Y:S02]  /*12e0*/  FMNMX R7, RZ, R0, !PT ;  /* 0x00000000ff077209 */ /* 0x002fe40007800000 */
[----:B------:R-:W-:Y:S02]  /*12f0*/  FMNMX R13, RZ, R16, !PT ;  /* 0x00000010ff0d7209 */ /* 0x000fe40007800000 */
[----:B------:R-:W-:Y:S01]  /*1300*/  FMNMX R15, RZ, R18, !PT ;  /* 0x00000012ff0f7209 */ /* 0x000fe20007800000 */
[----:B------:R-:W-:Y:S04]  /*1310*/  STG.E desc[UR6][R8.64+0x200000], R19 ;  /* 0x2000001308007986 */ /* 0x000fe8000c101906 */
        /* <DEDUP_REMOVED lines=11> */
[----:B------:R-:W-:Y:S01]  /*13d0*/  STG.E desc[UR6][R8.64+0x341000], R15 ;  /* 0x3410000f08007986 */ /* 0x000fe2000c101906 */
[----:B------:R-:W-:Y:S05]  /*13e0*/  EXIT ;  /* 0x000000000000794d */ /* 0x000fea0003800000 */
.L_x_2:
[----:B------:R-:W-:-:S00]  /*13f0*/  BRA `(.L_x_2) ;  /* 0xfffffffc00fc7947 */ /* 0x000fc0000383ffff */
[----:B------:R-:W-:-:S00]  /*1400*/  NOP ;  /* 0x0000000000007918 */ /* 0x000fc00000000000 */
[----:B------:R-:W-:-:S00]  /*1410*/  NOP ;  /* 0x0000000000007918 */ /* 0x000fc00000000000 */
[----:B------:R-:W-:-:S00]  /*1420*/  NOP ;  /* 0x0000000000007918 */ /* 0x000fc00000000000 */
[----:B------:R-:W-:-:S00]  /*1430*/  NOP ;  /* 0x0000000000007918 */ /* 0x000fc00000000000 */
[----:B------:R-:W-:-:S00]  /*1440*/  NOP ;  /* 0x0000000000007918 */ /* 0x000fc00000000000 */
[----:B------:R-:W-:-:S00]  /*1450*/  NOP ;  /* 0x0000000000007918 */ /* 0x000fc00000000000 */
[----:B------:R-:W-:-:S00]  /*1460*/  NOP ;  /* 0x0000000000007918 */ /* 0x000fc00000000000 */
[----:B------:R-:W-:-:S00]  /*1470*/  NOP ;  /* 0x0000000000007918 */ /* 0x000fc00000000000 */
.L_x_3:


//--------------------- .nv.shared.my_kernel_kernel0 --------------------------
	.section	.nv.shared.my_kernel_kernel0,"aw",@nobits
	.sectionflags	@""
	.align	4
.nv.shared.my_kernel_kernel0:
	.zero		3328


//--------------------- .nv.shared.reserved.0     --------------------------
	.section	.nv.shared.reserved.0,"aw",@nobits
	.weak		__nv_reservedSMEM_offset_0_alias
	.size		__nv_reservedSMEM_offset_0_alias, 0, 64
	.other		__nv_reservedSMEM_offset_0_alias,@"STO_CUDA_RESERVED_SHARED STV_DEFAULT"
__nv_reservedSMEM_offset_0_alias:
	.zero		0
	.zero		64


//--------------------- .nv.constant0.my_kernel_kernel0 --------------------------
	.section	.nv.constant0.my_kernel_kernel0,"a",@progbits
	.sectionflags	@""
	.align	4
.nv.constant0.my_kernel_kernel0:
	.zero		936


//--------------------- SYMBOLS --------------------------

	.type		.nv.reservedSmem.offset0,@object
	.size		.nv.reservedSmem.offset0,0x4
	.type		.nv.reservedSmem.cap,@object
	.size		.nv.reservedSmem.cap,0x4
